//
// Generated by NVIDIA NVVM Compiler
//
// Compiler Build ID: CL-36424714
// Cuda compilation tools, release 13.0, V13.0.88
// Based on NVVM 20.0.0
//

.version 9.0
.target sm_100
.address_size 64

	// .globl	_Z10hello_cudav
.extern .func  (.param .b32 func_retval0) vprintf
(
	.param .b64 vprintf_param_0,
	.param .b64 vprintf_param_1
)
;
.global .align 1 .b8 $str[19] = {91, 32, 37, 100, 32, 93, 32, 72, 101, 108, 108, 111, 32, 67, 117, 100, 97, 33};

.visible .entry _Z10hello_cudav()
{
	.local .align 8 .b8 	__local_depot0[8];
	.reg .b64 	%SP;
	.reg .b64 	%SPL;
	.reg .b32 	%r<7>;
	.reg .b64 	%rd<5>;

	mov.u64 	%SPL, __local_depot0;
	cvta.local.u64 	%SP, %SPL;
	add.u64 	%rd1, %SP, 0;
	add.u64 	%rd2, %SPL, 0;
	mov.u32 	%r1, %ctaid.x;
	mov.u32 	%r2, %ntid.x;
	mov.u32 	%r3, %tid.x;
	mad.lo.s32 	%r4, %r1, %r2, %r3;
	st.local.u32 	[%rd2], %r4;
	mov.u64 	%rd3, $str;
	cvta.global.u64 	%rd4, %rd3;
	{ // callseq 0, 0
	.param .b64 param0;
	st.param.b64 	[param0], %rd4;
	.param .b64 param1;
	st.param.b64 	[param1], %rd1;
	.param .b32 retval0;
	call.uni (retval0), 
	vprintf, 
	(
	param0, 
	param1
	);
	ld.param.b32 	%r5, [retval0];
	} // callseq 0
	ret;

}


// ===== COMPILED SASS (sm_100) =====

	.target	sm_100

	.elftype	@"ET_EXEC"


//--------------------- .note.nv.tkinfo           --------------------------
	.section	.note.nv.tkinfo,"",@"SHT_NOTE"
	.sectionflags	@"SHF_NOTE_NV_TKINFO"
	.tkinfo
        /*0018*/ 	.word	0x00000002
        /*0030*/ 	.string	""
        /*0030*/ 	.string	"ptxas"
        /*0030*/ 	.string	"Cuda compilation tools, release 13.0, V13.0.88"
        /*0030*/ 	.string	"Build cuda_13.0.r13.0/compiler.36424714_0"
        /*0030*/ 	.string	"-arch sm_100 -m 64 "



//--------------------- .note.nv.cuinfo           --------------------------
	.section	.note.nv.cuinfo,"",@"SHT_NOTE"
	.sectionflags	@"SHF_NOTE_NV_CUINFO"
        /*0018*/ 	.short	0x0002
        /*001a*/ 	.short	0x0064
        /*001c*/ 	.short	0x0082
	.zero		2


//--------------------- .nv.info                  --------------------------
	.section	.nv.info,"",@"SHT_CUDA_INFO"
	.align	4


	//----- nvinfo : EIATTR_REGCOUNT
	.align		4
        /*0000*/ 	.byte	0x04, 0x2f
        /*0002*/ 	.short	(.L_2 - .L_1)
	.align		4
.L_1:
        /*0004*/ 	.word	index@(_Z10hello_cudav)
        /*0008*/ 	.word	0x00000018


	//----- nvinfo : EIATTR_FRAME_SIZE
	.align		4
.L_2:
        /*000c*/ 	.byte	0x04, 0x11
        /*000e*/ 	.short	(.L_4 - .L_3)
	.align		4
.L_3:
        /*0010*/ 	.word	index@(_Z10hello_cudav)
        /*0014*/ 	.word	0x00000008


	//----- nvinfo : EIATTR_MIN_STACK_SIZE
	.align		4
.L_4:
        /*0018*/ 	.byte	0x04, 0x12
        /*001a*/ 	.short	(.L_6 - .L_5)
	.align		4
.L_5:
        /*001c*/ 	.word	index@(_Z10hello_cudav)
        /*0020*/ 	.word	0x00000008
.L_6:


//--------------------- .nv.compat                --------------------------
	.section	.nv.compat,"",@"SHT_CUDA_COMPAT_INFO"
	.align	4
        /*0000*/ 	.byte	0x02, 0x09, 0x00, 0x00, 0x02, 0x02, 0x01, 0x00, 0x02, 0x05, 0x05, 0x00, 0x03, 0x07, 0x01, 0x01
        /*0010*/ 	.byte	0x02, 0x03, 0x00, 0x00, 0x02, 0x06, 0x01, 0x00, 0x04, 0x0b, 0x08, 0x00, 0x09, 0x00, 0x00, 0x00
        /*0020*/ 	.byte	0x00, 0x00, 0x00, 0x00


//--------------------- .nv.info._Z10hello_cudav  --------------------------
	.section	.nv.info._Z10hello_cudav,"",@"SHT_CUDA_INFO"
	.sectionflags	@""
	.align	4


	//----- nvinfo : EIATTR_CUDA_API_VERSION
	.align		4
        /*0000*/ 	.byte	0x04, 0x37
        /*0002*/ 	.short	(.L_8 - .L_7)
.L_7:
        /*0004*/ 	.word	0x00000082


	//----- nvinfo : EIATTR_SPARSE_MMA_MASK
	.align		4
.L_8:
        /*0008*/ 	.byte	0x03, 0x50
        /*000a*/ 	.short	0x0000


	//----- nvinfo : EIATTR_MAXREG_COUNT
	.align		4
        /*000c*/ 	.byte	0x03, 0x1b
        /*000e*/ 	.short	0x00ff


	//----- nvinfo : EIATTR_EXTERNS
	.align		4
        /*0010*/ 	.byte	0x04, 0x0f
        /*0012*/ 	.short	(.L_10 - .L_9)


	//   ....[0]....
	.align		4
.L_9:
        /*0014*/ 	.word	index@(vprintf)


	//----- nvinfo : EIATTR_MERCURY_ISA_VERSION
	.align		4
.L_10:
        /*0018*/ 	.byte	0x03, 0x5f
        /*001a*/ 	.short	0x0101


	//----- nvinfo : EIATTR_VRC_CTA_INIT_COUNT
	.align		4
        /*001c*/ 	.byte	0x02, 0x4a
	.zero		1
	.zero		1


	//----- nvinfo : EIATTR_SYSCALL_OFFSETS
	.align		4
        /*0020*/ 	.byte	0x04, 0x46
        /*0022*/ 	.short	(.L_12 - .L_11)


	//   ....[0]....
.L_11:
        /*0024*/ 	.word	0x00000110


	//----- nvinfo : EIATTR_EXIT_INSTR_OFFSETS
	.align		4
.L_12:
        /*0028*/ 	.byte	0x04, 0x1c
        /*002a*/ 	.short	(.L_14 - .L_13)


	//   ....[0]....
.L_13:
        /*002c*/ 	.word	0x00000120


	//----- nvinfo : EIATTR_SW_WAR
	.align		4
.L_14:
        /*0030*/ 	.byte	0x04, 0x36
        /*0032*/ 	.short	(.L_16 - .L_15)
.L_15:
        /*0034*/ 	.word	0x00000008
.L_16:


//--------------------- .nv.callgraph             --------------------------
	.section	.nv.callgraph,"",@"SHT_CUDA_CALLGRAPH"
	.align	4
	.sectionentsize	8
	.align		4
        /*0000*/ 	.word	0x00000000
	.align		4
        /*0004*/ 	.word	0xffffffff
	.align		4
        /*0008*/ 	.word	index@(_Z10hello_cudav)
	.align		4
        /*000c*/ 	.word	index@(vprintf)
	.align		4
        /*0010*/ 	.word	0x00000000
	.align		4
        /*0014*/ 	.word	0xfffffffe
	.align		4
        /*0018*/ 	.word	0x00000000
	.align		4
        /*001c*/ 	.word	0xfffffffd
	.align		4
        /*0020*/ 	.word	0x00000000
	.align		4
        /*0024*/ 	.word	0xfffffffc


//--------------------- .nv.constant4             --------------------------
	.section	.nv.constant4,"a",@progbits
	.align	8
	.align		8
.nv.constant4:
        /*0000*/ 	.dword	vprintf
	.align		8
        /*0008*/ 	.dword	$str


//--------------------- .text._Z10hello_cudav     --------------------------
	.section	.text._Z10hello_cudav,"ax",@progbits
	.align	128
        .global         _Z10hello_cudav
        .type           _Z10hello_cudav,@function
        .size           _Z10hello_cudav,(.L_x_2 - _Z10hello_cudav)
        .other          _Z10hello_cudav,@"STO_CUDA_ENTRY STV_DEFAULT"
_Z10hello_cudav:
.text._Z10hello_cudav:
[----:B------:R-:W0:Y:S01]  /*0000*/  LDC R1, c[0x0][0x37c] ;  /* 0x0000df00ff017b82 */ /* 0x000e220000000800 */
[----:B------:R-:W1:Y:S01]  /*0010*/  S2R R3, SR_TID.X ;  /* 0x0000000000037919 */ /* 0x000e620000002100 */
[----:B------:R-:W2:Y:S06]  /*0020*/  LDCU UR5, c[0x0][0x2fc] ;  /* 0x00005f80ff0577ac */ /* 0x000eac0008000800 */
[----:B------:R-:W1:Y:S01]  /*0030*/  S2UR UR6, SR_CTAID.X ;  /* 0x00000000000679c3 */ /* 0x000e620000002500 */
[----:B------:R-:W-:Y:S01]  /*0040*/  MOV R2, 0x0 ;  /* 0x0000000000027802 */ /* 0x000fe20000000f00 */
[----:B0-----:R-:W-:Y:S01]  /*0050*/  VIADD R1, R1, 0xfffffff8 ;  /* 0xfffffff801017836 */ /* 0x001fe20000000000 */
[----:B------:R-:W0:Y:S05]  /*0060*/  LDCU UR4, c[0x0][0x2f8] ;  /* 0x00005f00ff0477ac */ /* 0x000e2a0008000800 */
[----:B------:R-:W1:Y:S01]  /*0070*/  LDC R0, c[0x0][0x360] ;  /* 0x0000d800ff007b82 */ /* 0x000e620000000800 */
[----:B0-----:R-:W-:-:S05]  /*0080*/  IADD3 R6, P0, PT, R1, UR4, RZ ;  /* 0x0000000401067c10 */ /* 0x001fca000ff1e0ff */
[----:B--2---:R-:W-:Y:S02]  /*0090*/  IMAD.X R7, RZ, RZ, UR5, P0 ;  /* 0x00000005ff077e24 */ /* 0x004fe400080e06ff */
[----:B-1----:R-:W-:Y:S01]  /*00a0*/  IMAD R0, R0, UR6, R3 ;  /* 0x0000000600007c24 */ /* 0x002fe2000f8e0203 */
[----:B------:R-:W0:Y:S01]  /*00b0*/  LDCU.64 UR6, c[0x4][0x8] ;  /* 0x01000100ff0677ac */ /* 0x000e220008000a00 */
[----:B------:R-:W1:Y:S03]  /*00c0*/  LDC.64 R2, c[0x4][R2] ;  /* 0x0100000002027b82 */ /* 0x000e660000000a00 */
[----:B------:R2:W-:Y:S01]  /*00d0*/  STL [R1], R0 ;  /* 0x0000000001007387 */ /* 0x0005e20000100800 */
[----:B0-----:R-:W-:Y:S01]  /*00e0*/  IMAD.U32 R4, RZ, RZ, UR6 ;  /* 0x00000006ff047e24 */ /* 0x001fe2000f8e00ff */
[----:B--2---:R-:W-:-:S07]  /*00f0*/  MOV R5, UR7 ;  /* 0x0000000700057c02 */ /* 0x004fce0008000f00 */
[----:B------:R-:W-:-:S07]  /*0100*/  LEPC R20, `(.L_x_0) ;  /* 0x000000001014794e */ /* 0x000fce0000000000 */
[----:B-1----:R-:W-:Y:S05]  /*0110*/  CALL.ABS.NOINC R2 ;  /* 0x0000000002007343 */ /* 0x002fea0003c00000 */
.L_x_0:
[----:B------:R-:W-:Y:S05]  /*0120*/  EXIT ;  /* 0x000000000000794d */ /* 0x000fea0003800000 */
.L_x_1:
[----:B------:R-:W-:-:S00]  /*0130*/  BRA `(.L_x_1) ;  /* 0xfffffffc00fc7947 */ /* 0x000fc0000383ffff */
[----:B------:R-:W-:-:S00]  /*0140*/  NOP ;  /* 0x0000000000007918 */ /* 0x000fc00000000000 */
        /* <DEDUP_REMOVED lines=11> */
.L_x_2:


//--------------------- .nv.global.init           --------------------------
	.section	.nv.global.init,"aw",@progbits
.nv.global.init:
	.type		$str,@object
	.size		$str,(.L_0 - $str)
$str:
        /*0000*/ 	.byte	0x5b, 0x20, 0x25, 0x64, 0x20, 0x5d, 0x20, 0x48, 0x65, 0x6c, 0x6c, 0x6f, 0x20, 0x43, 0x75, 0x64
        /*0010*/ 	.byte	0x61, 0x21, 0x00
.L_0:


//--------------------- .nv.shared.reserved.0     --------------------------
	.section	.nv.shared.reserved.0,"aw",@nobits
	.weak		__nv_reservedSMEM_offset_0_alias
	.size		__nv_reservedSMEM_offset_0_alias, 0, 64
	.other		__nv_reservedSMEM_offset_0_alias,@"STO_CUDA_RESERVED_SHARED STV_DEFAULT"
__nv_reservedSMEM_offset_0_alias:
	.zero		0
	.zero		64


//--------------------- .nv.constant0._Z10hello_cudav --------------------------
	.section	.nv.constant0._Z10hello_cudav,"a",@progbits
	.sectionflags	@""
	.align	4
.nv.constant0._Z10hello_cudav:
	.zero		896


//--------------------- SYMBOLS --------------------------

	.type		.nv.reservedSmem.offset0,@object
	.size		.nv.reservedSmem.offset0,0x4
	.type		vprintf,@function
